	.headerflags	@"EF_CUDA_TEXMODE_UNIFIED EF_CUDA_64BIT_ADDRESS EF_CUDA_ACCELERATORS EF_CUDA_SM90 EF_CUDA_VIRTUAL_SM(EF_CUDA_SM90)"
	.elftype	@"ET_EXEC"


//--------------------- .nv.info                  --------------------------
	.section	.nv.info,"",@"SHT_CUDA_INFO"
	.align	4


	//----- nvinfo : EIATTR_REGCOUNT
	.align		4
        /*0000*/ 	.byte	0x04, 0x2f
        /*0002*/ 	.short	(.L_2 - .L_1)
	.align		4
.L_1:
        /*0004*/ 	.word	index@(triton_poi_fused_add_mul_4)
        /*0008*/ 	.word	0x0000000f


	//----- nvinfo : EIATTR_MIN_STACK_SIZE
	.align		4
.L_2:
        /*000c*/ 	.byte	0x04, 0x12
        /*000e*/ 	.short	(.L_4 - .L_3)
	.align		4
.L_3:
        /*0010*/ 	.word	index@(triton_poi_fused_add_mul_4)
        /*0014*/ 	.word	0x00000000


	//----- nvinfo : EIATTR_FRAME_SIZE
	.align		4
.L_4:
        /*0018*/ 	.byte	0x04, 0x11
        /*001a*/ 	.short	(.L_6 - .L_5)
	.align		4
.L_5:
        /*001c*/ 	.word	index@(triton_poi_fused_add_mul_4)
        /*0020*/ 	.word	0x00000000


	//----- nvinfo : EIATTR_MIN_STACK_SIZE
	.align		4
.L_6:
        /*0024*/ 	.byte	0x04, 0x12
        /*0026*/ 	.short	(.L_8 - .L_7)
	.align		4
.L_7:
        /*0028*/ 	.word	index@(triton_poi_fused_add_mul_4)
        /*002c*/ 	.word	0x00000000
.L_8:


//--------------------- .nv.info.triton_poi_fused_add_mul_4 --------------------------
	.section	.nv.info.triton_poi_fused_add_mul_4,"",@"SHT_CUDA_INFO"
	.sectionflags	@""
	.align	4


	//----- nvinfo : EIATTR_CUDA_API_VERSION
	.align		4
        /*0000*/ 	.byte	0x04, 0x37
        /*0002*/ 	.short	(.L_10 - .L_9)
.L_9:
        /*0004*/ 	.word	0x0000007c


	//----- nvinfo : EIATTR_KPARAM_INFO
	.align		4
.L_10:
        /*0008*/ 	.byte	0x04, 0x17
        /*000a*/ 	.short	(.L_12 - .L_11)
.L_11:
        /*000c*/ 	.word	0x00000000
        /*0010*/ 	.short	0x0004
        /*0012*/ 	.short	0x0020
        /*0014*/ 	.byte	0x00, 0xf0, 0x11, 0x00


	//----- nvinfo : EIATTR_KPARAM_INFO
	.align		4
.L_12:
        /*0018*/ 	.byte	0x04, 0x17
        /*001a*/ 	.short	(.L_14 - .L_13)
.L_13:
        /*001c*/ 	.word	0x00000000
        /*0020*/ 	.short	0x0003
        /*0022*/ 	.short	0x0018
        /*0024*/ 	.byte	0x00, 0xf4, 0x21, 0x00


	//----- nvinfo : EIATTR_KPARAM_INFO
	.align		4
.L_14:
        /*0028*/ 	.byte	0x04, 0x17
        /*002a*/ 	.short	(.L_16 - .L_15)
.L_15:
        /*002c*/ 	.word	0x00000000
        /*0030*/ 	.short	0x0002
        /*0032*/ 	.short	0x0010
        /*0034*/ 	.byte	0x00, 0xf4, 0x21, 0x00


	//----- nvinfo : EIATTR_KPARAM_INFO
	.align		4
.L_16:
        /*0038*/ 	.byte	0x04, 0x17
        /*003a*/ 	.short	(.L_18 - .L_17)
.L_17:
        /*003c*/ 	.word	0x00000000
        /*0040*/ 	.short	0x0001
        /*0042*/ 	.short	0x0008
        /*0044*/ 	.byte	0x00, 0xf4, 0x21, 0x00


	//----- nvinfo : EIATTR_KPARAM_INFO
	.align		4
.L_18:
        /*0048*/ 	.byte	0x04, 0x17
        /*004a*/ 	.short	(.L_20 - .L_19)
.L_19:
        /*004c*/ 	.word	0x00000000
        /*0050*/ 	.short	0x0000
        /*0052*/ 	.short	0x0000
        /*0054*/ 	.byte	0x00, 0xf4, 0x21, 0x00


	//----- nvinfo : EIATTR_SPARSE_MMA_MASK
	.align		4
.L_20:
        /*0058*/ 	.byte	0x03, 0x50
        /*005a*/ 	.short	0x0000


	//----- nvinfo : EIATTR_MAXREG_COUNT
	.align		4
        /*005c*/ 	.byte	0x03, 0x1b
        /*005e*/ 	.short	0x00ff


	//----- nvinfo : EIATTR_EXIT_INSTR_OFFSETS
	.align		4
        /*0060*/ 	.byte	0x04, 0x1c
        /*0062*/ 	.short	(.L_22 - .L_21)


	//   ....[0]....
.L_21:
        /*0064*/ 	.word	0x00000400


	//   ....[1]....
        /*0068*/ 	.word	0x00000420


	//----- nvinfo : EIATTR_REQNTID
	.align		4
.L_22:
        /*006c*/ 	.byte	0x04, 0x10
        /*006e*/ 	.short	(.L_24 - .L_23)
.L_23:
        /*0070*/ 	.word	0x00000080
        /*0074*/ 	.word	0x00000001
        /*0078*/ 	.word	0x00000001


	//----- nvinfo : EIATTR_CRS_STACK_SIZE
	.align		4
.L_24:
        /*007c*/ 	.byte	0x04, 0x1e
        /*007e*/ 	.short	(.L_26 - .L_25)
.L_25:
        /*0080*/ 	.word	0x00000000


	//----- nvinfo : EIATTR_CBANK_PARAM_SIZE
	.align		4
.L_26:
        /*0084*/ 	.byte	0x03, 0x19
        /*0086*/ 	.short	0x0024


	//----- nvinfo : EIATTR_PARAM_CBANK
	.align		4
        /*0088*/ 	.byte	0x04, 0x0a
        /*008a*/ 	.short	(.L_28 - .L_27)
	.align		4
.L_27:
        /*008c*/ 	.word	index@(.nv.constant0.triton_poi_fused_add_mul_4)
        /*0090*/ 	.short	0x0210
        /*0092*/ 	.short	0x0024


	//----- nvinfo : EIATTR_SW_WAR
	.align		4
.L_28:
        /*0094*/ 	.byte	0x04, 0x36
        /*0096*/ 	.short	(.L_30 - .L_29)
.L_29:
        /*0098*/ 	.word	0x00000008
.L_30:


//--------------------- .nv.callgraph             --------------------------
	.section	.nv.callgraph,"",@"SHT_CUDA_CALLGRAPH"
	.align	4
	.sectionentsize	8
	.align		4
        /*0000*/ 	.word	0x00000000
	.align		4
        /*0004*/ 	.word	0xffffffff
	.align		4
        /*0008*/ 	.word	0x00000000
	.align		4
        /*000c*/ 	.word	0xfffffffe
	.align		4
        /*0010*/ 	.word	0x00000000
	.align		4
        /*0014*/ 	.word	0xfffffffd
	.align		4
        /*0018*/ 	.word	0x00000000
	.align		4
        /*001c*/ 	.word	0xfffffffc


//--------------------- .nv.constant4             --------------------------
	.section	.nv.constant4,"a",@progbits
	.align	8
	.align		8
.nv.constant4:
        /*0000*/ 	.dword	_$_str


//--------------------- .text.triton_poi_fused_add_mul_4 --------------------------
	.section	.text.triton_poi_fused_add_mul_4,"ax",@progbits
	.align	128
        .global         triton_poi_fused_add_mul_4
        .type           triton_poi_fused_add_mul_4,@function
        .size           triton_poi_fused_add_mul_4,(.L_x_4 - triton_poi_fused_add_mul_4)
        .other          triton_poi_fused_add_mul_4,@"STO_CUDA_ENTRY STV_DEFAULT"
triton_poi_fused_add_mul_4:
.text.triton_poi_fused_add_mul_4:
[----:B------:R-:W0:Y:S02]  /*0000*/  LDC R1, c[0x0][0x28] ;  /* 0x00000a00ff017b82 */ /* 0x000e240000000800 */
[----:B------:R-:W1:Y:S01]  /*0010*/  S2R R2, SR_TID.X ;  /* 0x0000000000027919 */ /* 0x000e620000002100 */
[----:B------:R-:W2:Y:S01]  /*0020*/  LDC.64 R4, c[0x0][0x220] ;  /* 0x00008800ff047b82 */ /* 0x000ea20000000a00 */
[----:B------:R-:W-:Y:S01]  /*0030*/  ULDC.64 UR4, c[0x0][0x208] ;  /* 0x0000820000047ab9 */ /* 0x000fe20000000a00 */
[----:B------:R-:W3:Y:S06]  /*0040*/  S2R R3, SR_CTAID.X ;  /* 0x0000000000037919 */ /* 0x000eec0000002500 */
[----:B------:R-:W4:Y:S01]  /*0050*/  LDC.64 R10, c[0x0][0x210] ;  /* 0x00008400ff0a7b82 */ /* 0x000f220000000a00 */
[----:B-1----:R-:W-:-:S02]  /*0060*/  LOP3.LUT R2, R2, 0x7f, RZ, 0xc0, !PT ;  /* 0x0000007f02027812 */ /* 0x002fc400078ec0ff */
[----:B---3--:R-:W-:-:S03]  /*0070*/  SHF.R.S32.HI R0, RZ, 0x18, R3 ;  /* 0x00000018ff007819 */ /* 0x008fc60000011403 */
[----:B------:R-:W-:Y:S01]  /*0080*/  IMAD R2, R3, 0x80, R2 ;  /* 0x0000008003027824 */ /* 0x000fe200078e0202 */
[----:B------:R-:W-:-:S04]  /*0090*/  SGXT R3, R0, 0x1 ;  /* 0x000000010003781a */ /* 0x000fc80000000200 */
[----:B------:R-:W-:Y:S02]  /*00a0*/  ISETP.GE.AND P0, PT, R2, 0x100, PT ;  /* 0x000001000200780c */ /* 0x000fe40003f06270 */
[----:B------:R-:W-:-:S04]  /*00b0*/  LEA.HI R0, R3, R2, RZ, 0x4 ;  /* 0x0000000203007211 */ /* 0x000fc800078f20ff */
[----:B------:R-:W-:Y:S02]  /*00c0*/  SHF.R.S32.HI R6, RZ, 0x4, R0 ;  /* 0x00000004ff067819 */ /* 0x000fe40000011400 */
[----:B------:R-:W-:Y:S02]  /*00d0*/  LEA.HI R0, R3, R2, RZ, 0x2 ;  /* 0x0000000203007211 */ /* 0x000fe400078f10ff */
[----:B------:R-:W-:Y:S02]  /*00e0*/  LEA.HI R8, R6, R6, RZ, 0x2 ;  /* 0x0000000606087211 */ /* 0x000fe400078f10ff */
[----:B------:R-:W-:Y:S02]  /*00f0*/  SHF.R.S32.HI R7, RZ, 0x2, R0 ;  /* 0x00000002ff077819 */ /* 0x000fe40000011400 */
[----:B------:R-:W-:Y:S02]  /*0100*/  LOP3.LUT R9, R8, 0x3ffffffc, RZ, 0xc0, !PT ;  /* 0x3ffffffc08097812 */ /* 0x000fe400078ec0ff */
[----:B------:R-:W-:-:S02]  /*0110*/  LEA.HI R8, R7, R7, RZ, 0x2 ;  /* 0x0000000707087211 */ /* 0x000fc400078f10ff */
[----:B------:R-:W-:Y:S01]  /*0120*/  LEA.HI R3, R3, R2, RZ, 0x6 ;  /* 0x0000000203037211 */ /* 0x000fe200078f30ff */
[----:B------:R-:W-:Y:S01]  /*0130*/  IMAD.IADD R6, R6, 0x1, -R9 ;  /* 0x0000000106067824 */ /* 0x000fe200078e0a09 */
[----:B------:R-:W-:Y:S02]  /*0140*/  LOP3.LUT R8, R8, 0xffffffc, RZ, 0xc0, !PT ;  /* 0x0ffffffc08087812 */ /* 0x000fe400078ec0ff */
[----:B------:R-:W-:-:S03]  /*0150*/  SHF.R.S32.HI R3, RZ, 0x6, R3 ;  /* 0x00000006ff037819 */ /* 0x000fc60000011403 */
[----:B------:R-:W-:Y:S01]  /*0160*/  IMAD.IADD R8, R7, 0x1, -R8 ;  /* 0x0000000107087824 */ /* 0x000fe200078e0a08 */
[----:B------:R-:W-:Y:S02]  /*0170*/  LEA R3, R6, R3, 0x2 ;  /* 0x0000000306037211 */ /* 0x000fe400078e10ff */
[----:B------:R-:W1:Y:S03]  /*0180*/  LDC.64 R6, c[0x0][0x218] ;  /* 0x00008600ff067b82 */ /* 0x000e660000000a00 */
[----:B------:R-:W-:-:S04]  /*0190*/  IMAD R3, R8, 0x10, R3 ;  /* 0x0000001008037824 */ /* 0x000fc800078e0203 */
[----:B--2---:R-:W-:-:S04]  /*01a0*/  IMAD.WIDE R8, R3, 0x4, R4 ;  /* 0x0000000403087825 */ /* 0x004fc800078e0204 */
[----:B------:R-:W-:-:S06]  /*01b0*/  IMAD.MOV.U32 R3, RZ, RZ, RZ ;  /* 0x000000ffff037224 */ /* 0x000fcc00078e00ff */
[----:B------:R2:W3:Y:S01]  /*01c0*/  @!P0 LDG.E.EL R3, desc[UR4][R8.64] ;  /* 0x0000000408038981 */ /* 0x0004e2000c2e1900 */
[----:B------:R-:W-:Y:S01]  /*01d0*/  LOP3.LUT R5, R0, 0xfffffffc, RZ, 0xc0, !PT ;  /* 0xfffffffc00057812 */ /* 0x000fe200078ec0ff */
[----:B------:R-:W-:-:S03]  /*01e0*/  IMAD.MOV.U32 R12, RZ, RZ, RZ ;  /* 0x000000ffff0c7224 */ /* 0x000fc600078e00ff */
[----:B------:R-:W-:-:S05]  /*01f0*/  IADD3 R5, R2, -R5, RZ ;  /* 0x8000000502057210 */ /* 0x000fca0007ffe0ff */
[----:B-1----:R-:W-:-:S04]  /*0200*/  IMAD.WIDE R6, R5, 0x4, R6 ;  /* 0x0000000405067825 */ /* 0x002fc800078e0206 */
[----:B----4-:R-:W-:-:S04]  /*0210*/  IMAD.WIDE R4, R2, 0x4, R10 ;  /* 0x0000000402047825 */ /* 0x010fc800078e020a */
[----:B------:R-:W-:Y:S01]  /*0220*/  IMAD.MOV.U32 R11, RZ, RZ, RZ ;  /* 0x000000ffff0b7224 */ /* 0x000fe200078e00ff */
[----:B------:R1:W5:Y:S05]  /*0230*/  @!P0 LDG.E R12, desc[UR4][R4.64] ;  /* 0x00000004040c8981 */ /* 0x00036a000c1e1900 */
[----:B------:R1:W5:Y:S01]  /*0240*/  @!P0 LDG.E.EL R11, desc[UR4][R6.64] ;  /* 0x00000004060b8981 */ /* 0x000362000c2e1900 */
[----:B------:R-:W-:Y:S01]  /*0250*/  BSSY B0, `(.L_x_0) ;  /* 0x0000016000007945 */ /* 0x000fe20003800000 */
[----:B--2---:R-:W-:Y:S01]  /*0260*/  SHF.R.S32.HI R9, RZ, 0x1f, R2 ;  /* 0x0000001fff097819 */ /* 0x004fe20000011402 */
[----:B---3--:R-:W-:-:S05]  /*0270*/  FADD.FTZ R10, |R3|, -RZ ;  /* 0x800000ff030a7221 */ /* 0x008fca0000010200 */
[----:B------:R-:W-:-:S13]  /*0280*/  FSETP.GE.AND P1, PT, R10, 0.60000002384185791016, PT ;  /* 0x3f19999a0a00780b */ /* 0x000fda0003f26000 */
[----:B-1----:R-:W-:Y:S05]  /*0290*/  @!P1 BRA `(.L_x_1) ;  /* 0x0000000000289947 */ /* 0x002fea0003800000 */
[C---:B------:R-:W-:Y:S01]  /*02a0*/  FMUL R0, R10.reuse, 2.8853900432586669922 ;  /* 0x4038aa3b0a007820 */ /* 0x040fe20000400000 */
[----:B------:R-:W-:Y:S01]  /*02b0*/  HFMA2.MMA R5, -RZ, RZ, 1.875, 0 ;  /* 0x3f800000ff057435 */ /* 0x000fe200000001ff */
[----:B------:R-:W-:-:S04]  /*02c0*/  FSETP.GE.AND P1, PT, R10, 9.010913848876953125, PT ;  /* 0x41102cb40a00780b */ /* 0x000fc80003f26000 */
[----:B------:R-:W1:Y:S02]  /*02d0*/  MUFU.EX2 R0, R0 ;  /* 0x0000000000007308 */ /* 0x000e640000000800 */
[----:B-1----:R-:W-:-:S06]  /*02e0*/  FADD R4, R0, 1 ;  /* 0x3f80000000047421 */ /* 0x002fcc0000000000 */
[----:B------:R-:W1:Y:S02]  /*02f0*/  MUFU.RCP R4, R4 ;  /* 0x0000000400047308 */ /* 0x000e640000001000 */
[----:B-1----:R-:W-:-:S05]  /*0300*/  FFMA.FTZ R5, R4, -2, R5 ;  /* 0xc000000004057823 */ /* 0x002fca0000010005 */
[----:B------:R-:W-:-:S04]  /*0310*/  FSEL R6, R5, 1, !P1 ;  /* 0x3f80000005067808 */ /* 0x000fc80004800000 */
[----:B------:R-:W-:Y:S01]  /*0320*/  LOP3.LUT R3, R6, 0x80000000, R3, 0xf8, !PT ;  /* 0x8000000006037812 */ /* 0x000fe200078ef803 */
[----:B------:R-:W-:Y:S06]  /*0330*/  BRA `(.L_x_2) ;  /* 0x00000000001c7947 */ /* 0x000fec0003800000 */
.L_x_1:
[----:B------:R-:W-:Y:S02]  /*0340*/  IMAD.MOV.U32 R0, RZ, RZ, 0x3c80f082 ;  /* 0x3c80f082ff007424 */ /* 0x000fe400078e00ff */
[----:B------:R-:W-:-:S04]  /*0350*/  FMUL R5, R3, R3 ;  /* 0x0000000303057220 */ /* 0x000fc80000400000 */
[----:B------:R-:W-:-:S04]  /*0360*/  FFMA.FTZ R0, R5, R0, -0.052303962409496307373 ;  /* 0xbd563cae05007423 */ /* 0x000fc80000010000 */
[----:B------:R-:W-:-:S04]  /*0370*/  FFMA.FTZ R0, R5, R0, 0.1331529766321182251 ;  /* 0x3e08594105007423 */ /* 0x000fc80000010000 */
[----:B------:R-:W-:-:S04]  /*0380*/  FFMA.FTZ R0, R5, R0, -0.33332768082618713379 ;  /* 0xbeaaa9ed05007423 */ /* 0x000fc80000010000 */
[----:B------:R-:W-:-:S04]  /*0390*/  FFMA.FTZ R0, R5, R0, RZ ;  /* 0x0000000005007223 */ /* 0x000fc800000100ff */
[----:B------:R-:W-:-:S07]  /*03a0*/  FFMA.FTZ R3, R0, R3, R3 ;  /* 0x0000000300037223 */ /* 0x000fce0000010003 */
.L_x_2:
[----:B------:R-:W-:Y:S05]  /*03b0*/  BSYNC B0 ;  /* 0x0000000000007941 */ /* 0x000fea0003800000 */
.L_x_0:
[----:B------:R-:W-:Y:S01]  /*03c0*/  ULDC.64 UR6, c[0x0][0x228] ;  /* 0x00008a0000067ab9 */ /* 0x000fe20000000a00 */
[----:B-----5:R-:W-:Y:S01]  /*03d0*/  FFMA R3, R3, R11, R12 ;  /* 0x0000000b03037223 */ /* 0x020fe2000000000c */
[----:B------:R-:W-:-:S04]  /*03e0*/  LEA R4, P1, R2, UR6, 0x2 ;  /* 0x0000000602047c11 */ /* 0x000fc8000f8210ff */
[----:B------:R-:W-:Y:S01]  /*03f0*/  LEA.HI.X R5, R2, UR7, R9, 0x2, P1 ;  /* 0x0000000702057c11 */ /* 0x000fe200088f1409 */
[----:B------:R-:W-:Y:S08]  /*0400*/  @P0 EXIT ;  /* 0x000000000000094d */ /* 0x000ff00003800000 */
[----:B------:R-:W-:Y:S01]  /*0410*/  STG.E desc[UR4][R4.64], R3 ;  /* 0x0000000304007986 */ /* 0x000fe2000c101904 */
[----:B------:R-:W-:Y:S05]  /*0420*/  EXIT ;  /* 0x000000000000794d */ /* 0x000fea0003800000 */
.L_x_3:
[----:B------:R-:W-:-:S00]  /*0430*/  BRA `(.L_x_3) ;  /* 0xfffffffc00fc7947 */ /* 0x000fc0000383ffff */
[----:B------:R-:W-:-:S00]  /*0440*/  NOP ;  /* 0x0000000000007918 */ /* 0x000fc00000000000 */
        /* <DEDUP_REMOVED lines=11> */
.L_x_4:


//--------------------- .nv.global.init           --------------------------
	.section	.nv.global.init,"aw",@progbits
.nv.global.init:
	.type		_$_str,@object
	.size		_$_str,(.L_0 - _$_str)
_$_str:
        /*0000*/ 	.byte	0x5f, 0x5f, 0x43, 0x55, 0x44, 0x41, 0x5f, 0x46, 0x54, 0x5a, 0x00
.L_0:


//--------------------- .nv.constant0.triton_poi_fused_add_mul_4 --------------------------
	.section	.nv.constant0.triton_poi_fused_add_mul_4,"a",@progbits
	.sectionflags	@""
	.align	4
.nv.constant0.triton_poi_fused_add_mul_4:
	.zero		564
